//
// Generated by NVIDIA NVVM Compiler
//
// Compiler Build ID: CL-36424714
// Cuda compilation tools, release 13.0, V13.0.88
// Based on NVVM 20.0.0
//

.version 9.0
.target sm_100
.address_size 64

	// .globl	_Z14maxPoolForwardPKfPfiiiiiiiii

.visible .entry _Z14maxPoolForwardPKfPfiiiiiiiii(
	.param .u64 .ptr .align 1 _Z14maxPoolForwardPKfPfiiiiiiiii_param_0,
	.param .u64 .ptr .align 1 _Z14maxPoolForwardPKfPfiiiiiiiii_param_1,
	.param .u32 _Z14maxPoolForwardPKfPfiiiiiiiii_param_2,
	.param .u32 _Z14maxPoolForwardPKfPfiiiiiiiii_param_3,
	.param .u32 _Z14maxPoolForwardPKfPfiiiiiiiii_param_4,
	.param .u32 _Z14maxPoolForwardPKfPfiiiiiiiii_param_5,
	.param .u32 _Z14maxPoolForwardPKfPfiiiiiiiii_param_6,
	.param .u32 _Z14maxPoolForwardPKfPfiiiiiiiii_param_7,
	.param .u32 _Z14maxPoolForwardPKfPfiiiiiiiii_param_8,
	.param .u32 _Z14maxPoolForwardPKfPfiiiiiiiii_param_9,
	.param .u32 _Z14maxPoolForwardPKfPfiiiiiiiii_param_10
)
{
	.reg .pred 	%p<99>;
	.reg .b32 	%r<73>;
	.reg .b32 	%f<84>;
	.reg .b64 	%rd<16>;

	ld.param.u64 	%rd6, [_Z14maxPoolForwardPKfPfiiiiiiiii_param_0];
	ld.param.u32 	%r37, [_Z14maxPoolForwardPKfPfiiiiiiiii_param_2];
	ld.param.u32 	%r29, [_Z14maxPoolForwardPKfPfiiiiiiiii_param_3];
	ld.param.u32 	%r30, [_Z14maxPoolForwardPKfPfiiiiiiiii_param_4];
	ld.param.u32 	%r31, [_Z14maxPoolForwardPKfPfiiiiiiiii_param_5];
	ld.param.u32 	%r32, [_Z14maxPoolForwardPKfPfiiiiiiiii_param_6];
	ld.param.u32 	%r33, [_Z14maxPoolForwardPKfPfiiiiiiiii_param_7];
	ld.param.u32 	%r34, [_Z14maxPoolForwardPKfPfiiiiiiiii_param_8];
	ld.param.u32 	%r35, [_Z14maxPoolForwardPKfPfiiiiiiiii_param_9];
	ld.param.u32 	%r36, [_Z14maxPoolForwardPKfPfiiiiiiiii_param_10];
	cvta.to.global.u64 	%rd1, %rd6;
	mov.u32 	%r1, %ctaid.x;
	mov.u32 	%r2, %ctaid.y;
	mov.u32 	%r38, %ctaid.z;
	div.u32 	%r3, %r38, %r33;
	mul.lo.s32 	%r39, %r3, %r33;
	sub.s32 	%r4, %r38, %r39;
	setp.ge.s32 	%p2, %r1, %r37;
	setp.ge.s32 	%p3, %r2, %r29;
	or.pred  	%p4, %p2, %p3;
	setp.ge.s32 	%p5, %r3, %r32;
	or.pred  	%p6, %p4, %p5;
	setp.ge.s32 	%p7, %r4, %r33;
	or.pred  	%p8, %p6, %p7;
	@%p8 bra 	$L__BB0_45;
	mul.lo.s32 	%r40, %r3, %r35;
	sub.s32 	%r5, %r40, %r36;
	mul.lo.s32 	%r41, %r4, %r35;
	sub.s32 	%r6, %r41, %r36;
	setp.lt.s32 	%p9, %r34, 1;
	mov.f32 	%f62, 0fFF800000;
	@%p9 bra 	$L__BB0_44;
	mad.lo.s32 	%r43, %r29, %r1, %r2;
	mul.lo.s32 	%r7, %r43, %r30;
	and.b32  	%r8, %r34, 7;
	and.b32  	%r9, %r34, 3;
	and.b32  	%r10, %r34, 2147483640;
	and.b32  	%r11, %r34, 1;
	neg.s32 	%r12, %r10;
	mov.f32 	%f62, 0fFF800000;
	mov.b32 	%r67, 0;
$L__BB0_3:
	setp.lt.u32 	%p10, %r34, 8;
	add.s32 	%r45, %r67, %r5;
	setp.gt.s32 	%p11, %r45, -1;
	setp.lt.s32 	%p12, %r45, %r30;
	and.pred  	%p1, %p11, %p12;
	add.s32 	%r46, %r45, %r7;
	mul.lo.s32 	%r14, %r46, %r31;
	mov.b32 	%r71, 0;
	@%p10 bra 	$L__BB0_22;
	mov.b32 	%r69, 0;
	mov.u32 	%r68, %r12;
$L__BB0_5:
	.pragma "nounroll";
	add.s32 	%r17, %r69, %r6;
	setp.gt.s32 	%p13, %r17, -1;
	setp.lt.s32 	%p14, %r17, %r31;
	and.pred  	%p15, %p13, %p14;
	and.pred  	%p17, %p1, %p15;
	add.s32 	%r48, %r17, %r14;
	mul.wide.s32 	%rd7, %r48, 4;
	add.s64 	%rd2, %rd1, %rd7;
	not.pred 	%p18, %p17;
	@%p18 bra 	$L__BB0_7;
	ld.global.f32 	%f43, [%rd2];
	max.f32 	%f62, %f62, %f43;
$L__BB0_7:
	add.s32 	%r49, %r17, 1;
	setp.gt.s32 	%p19, %r49, -1;
	setp.lt.s32 	%p20, %r49, %r31;
	and.pred  	%p21, %p19, %p20;
	and.pred  	%p22, %p1, %p21;
	not.pred 	%p23, %p22;
	@%p23 bra 	$L__BB0_9;
	ld.global.f32 	%f44, [%rd2+4];
	max.f32 	%f62, %f62, %f44;
$L__BB0_9:
	add.s32 	%r50, %r17, 2;
	setp.gt.s32 	%p24, %r50, -1;
	setp.lt.s32 	%p25, %r50, %r31;
	and.pred  	%p26, %p24, %p25;
	and.pred  	%p27, %p1, %p26;
	not.pred 	%p28, %p27;
	@%p28 bra 	$L__BB0_11;
	ld.global.f32 	%f45, [%rd2+8];
	max.f32 	%f62, %f62, %f45;
$L__BB0_11:
	add.s32 	%r51, %r17, 3;
	setp.gt.s32 	%p29, %r51, -1;
	setp.lt.s32 	%p30, %r51, %r31;
	and.pred  	%p31, %p29, %p30;
	and.pred  	%p32, %p1, %p31;
	not.pred 	%p33, %p32;
	@%p33 bra 	$L__BB0_13;
	ld.global.f32 	%f46, [%rd2+12];
	max.f32 	%f62, %f62, %f46;
$L__BB0_13:
	add.s32 	%r52, %r17, 4;
	setp.gt.s32 	%p34, %r52, -1;
	setp.lt.s32 	%p35, %r52, %r31;
	and.pred  	%p36, %p34, %p35;
	and.pred  	%p37, %p1, %p36;
	not.pred 	%p38, %p37;
	@%p38 bra 	$L__BB0_15;
	ld.global.f32 	%f47, [%rd2+16];
	max.f32 	%f62, %f62, %f47;
$L__BB0_15:
	add.s32 	%r53, %r17, 5;
	setp.gt.s32 	%p39, %r53, -1;
	setp.lt.s32 	%p40, %r53, %r31;
	and.pred  	%p41, %p39, %p40;
	and.pred  	%p42, %p1, %p41;
	not.pred 	%p43, %p42;
	@%p43 bra 	$L__BB0_17;
	ld.global.f32 	%f48, [%rd2+20];
	max.f32 	%f62, %f62, %f48;
$L__BB0_17:
	add.s32 	%r54, %r17, 6;
	setp.gt.s32 	%p44, %r54, -1;
	setp.lt.s32 	%p45, %r54, %r31;
	and.pred  	%p46, %p44, %p45;
	and.pred  	%p47, %p1, %p46;
	not.pred 	%p48, %p47;
	@%p48 bra 	$L__BB0_19;
	ld.global.f32 	%f49, [%rd2+24];
	max.f32 	%f62, %f62, %f49;
$L__BB0_19:
	add.s32 	%r55, %r17, 7;
	setp.gt.s32 	%p49, %r55, -1;
	setp.lt.s32 	%p50, %r55, %r31;
	and.pred  	%p51, %p49, %p50;
	and.pred  	%p52, %p1, %p51;
	not.pred 	%p53, %p52;
	@%p53 bra 	$L__BB0_21;
	ld.global.f32 	%f50, [%rd2+28];
	max.f32 	%f62, %f62, %f50;
$L__BB0_21:
	add.s32 	%r69, %r69, 8;
	add.s32 	%r68, %r68, 8;
	setp.ne.s32 	%p54, %r68, 0;
	mov.u32 	%r71, %r10;
	@%p54 bra 	$L__BB0_5;
$L__BB0_22:
	setp.eq.s32 	%p55, %r8, 0;
	@%p55 bra 	$L__BB0_43;
	add.s32 	%r56, %r8, -1;
	setp.lt.u32 	%p56, %r56, 3;
	@%p56 bra 	$L__BB0_33;
	add.s32 	%r21, %r71, %r6;
	setp.gt.s32 	%p57, %r21, -1;
	setp.lt.s32 	%p58, %r21, %r31;
	and.pred  	%p59, %p57, %p58;
	and.pred  	%p61, %p1, %p59;
	add.s32 	%r57, %r21, %r14;
	mul.wide.s32 	%rd8, %r57, 4;
	add.s64 	%rd3, %rd1, %rd8;
	not.pred 	%p62, %p61;
	@%p62 bra 	$L__BB0_26;
	ld.global.f32 	%f52, [%rd3];
	max.f32 	%f62, %f62, %f52;
$L__BB0_26:
	add.s32 	%r58, %r21, 1;
	setp.gt.s32 	%p63, %r58, -1;
	setp.lt.s32 	%p64, %r58, %r31;
	and.pred  	%p65, %p63, %p64;
	and.pred  	%p66, %p1, %p65;
	not.pred 	%p67, %p66;
	@%p67 bra 	$L__BB0_28;
	ld.global.f32 	%f53, [%rd3+4];
	max.f32 	%f62, %f62, %f53;
$L__BB0_28:
	add.s32 	%r59, %r21, 2;
	setp.gt.s32 	%p68, %r59, -1;
	setp.lt.s32 	%p69, %r59, %r31;
	and.pred  	%p70, %p68, %p69;
	and.pred  	%p71, %p1, %p70;
	not.pred 	%p72, %p71;
	@%p72 bra 	$L__BB0_30;
	ld.global.f32 	%f54, [%rd3+8];
	max.f32 	%f62, %f62, %f54;
$L__BB0_30:
	add.s32 	%r60, %r21, 3;
	setp.gt.s32 	%p73, %r60, -1;
	setp.lt.s32 	%p74, %r60, %r31;
	and.pred  	%p75, %p73, %p74;
	and.pred  	%p76, %p1, %p75;
	not.pred 	%p77, %p76;
	@%p77 bra 	$L__BB0_32;
	ld.global.f32 	%f55, [%rd3+12];
	max.f32 	%f62, %f62, %f55;
$L__BB0_32:
	add.s32 	%r71, %r71, 4;
$L__BB0_33:
	setp.eq.s32 	%p78, %r9, 0;
	@%p78 bra 	$L__BB0_43;
	setp.eq.s32 	%p79, %r9, 1;
	@%p79 bra 	$L__BB0_40;
	add.s32 	%r24, %r71, %r6;
	setp.gt.s32 	%p80, %r24, -1;
	setp.lt.s32 	%p81, %r24, %r31;
	and.pred  	%p82, %p80, %p81;
	and.pred  	%p84, %p1, %p82;
	add.s32 	%r61, %r24, %r14;
	mul.wide.s32 	%rd9, %r61, 4;
	add.s64 	%rd4, %rd1, %rd9;
	not.pred 	%p85, %p84;
	@%p85 bra 	$L__BB0_37;
	ld.global.f32 	%f57, [%rd4];
	max.f32 	%f62, %f62, %f57;
$L__BB0_37:
	add.s32 	%r62, %r24, 1;
	setp.gt.s32 	%p86, %r62, -1;
	setp.lt.s32 	%p87, %r62, %r31;
	and.pred  	%p88, %p86, %p87;
	and.pred  	%p89, %p1, %p88;
	not.pred 	%p90, %p89;
	@%p90 bra 	$L__BB0_39;
	ld.global.f32 	%f58, [%rd4+4];
	max.f32 	%f62, %f62, %f58;
$L__BB0_39:
	add.s32 	%r71, %r71, 2;
$L__BB0_40:
	setp.eq.s32 	%p91, %r11, 0;
	@%p91 bra 	$L__BB0_43;
	add.s32 	%r27, %r71, %r6;
	setp.gt.s32 	%p92, %r27, -1;
	setp.lt.s32 	%p93, %r27, %r31;
	and.pred  	%p94, %p92, %p93;
	and.pred  	%p96, %p1, %p94;
	not.pred 	%p97, %p96;
	@%p97 bra 	$L__BB0_43;
	add.s32 	%r63, %r27, %r14;
	mul.wide.s32 	%rd10, %r63, 4;
	add.s64 	%rd11, %rd1, %rd10;
	ld.global.f32 	%f59, [%rd11];
	max.f32 	%f62, %f62, %f59;
$L__BB0_43:
	add.s32 	%r67, %r67, 1;
	setp.ne.s32 	%p98, %r67, %r34;
	@%p98 bra 	$L__BB0_3;
$L__BB0_44:
	ld.param.u64 	%rd15, [_Z14maxPoolForwardPKfPfiiiiiiiii_param_1];
	mad.lo.s32 	%r64, %r29, %r1, %r2;
	mad.lo.s32 	%r65, %r32, %r64, %r3;
	mad.lo.s32 	%r66, %r65, %r33, %r4;
	cvta.to.global.u64 	%rd12, %rd15;
	mul.wide.u32 	%rd13, %r66, 4;
	add.s64 	%rd14, %rd12, %rd13;
	st.global.f32 	[%rd14], %f62;
$L__BB0_45:
	ret;

}


// ===== COMPILED SASS (sm_100) =====

	.target	sm_100

	.elftype	@"ET_EXEC"


//--------------------- .note.nv.tkinfo           --------------------------
	.section	.note.nv.tkinfo,"",@"SHT_NOTE"
	.sectionflags	@"SHF_NOTE_NV_TKINFO"
	.tkinfo
        /*0018*/ 	.word	0x00000002
        /*0030*/ 	.string	""
        /*0030*/ 	.string	"ptxas"
        /*0030*/ 	.string	"Cuda compilation tools, release 13.0, V13.0.88"
        /*0030*/ 	.string	"Build cuda_13.0.r13.0/compiler.36424714_0"
        /*0030*/ 	.string	"-arch sm_100 -m 64 "



//--------------------- .note.nv.cuinfo           --------------------------
	.section	.note.nv.cuinfo,"",@"SHT_NOTE"
	.sectionflags	@"SHF_NOTE_NV_CUINFO"
        /*0018*/ 	.short	0x0002
        /*001a*/ 	.short	0x0064
        /*001c*/ 	.short	0x0082
	.zero		2


//--------------------- .nv.info                  --------------------------
	.section	.nv.info,"",@"SHT_CUDA_INFO"
	.align	4


	//----- nvinfo : EIATTR_REGCOUNT
	.align		4
        /*0000*/ 	.byte	0x04, 0x2f
        /*0002*/ 	.short	(.L_1 - .L_0)
	.align		4
.L_0:
        /*0004*/ 	.word	index@(_Z14maxPoolForwardPKfPfiiiiiiiii)
        /*0008*/ 	.word	0x0000001e


	//----- nvinfo : EIATTR_FRAME_SIZE
	.align		4
.L_1:
        /*000c*/ 	.byte	0x04, 0x11
        /*000e*/ 	.short	(.L_3 - .L_2)
	.align		4
.L_2:
        /*0010*/ 	.word	index@(_Z14maxPoolForwardPKfPfiiiiiiiii)
        /*0014*/ 	.word	0x00000000


	//----- nvinfo : EIATTR_MIN_STACK_SIZE
	.align		4
.L_3:
        /*0018*/ 	.byte	0x04, 0x12
        /*001a*/ 	.short	(.L_5 - .L_4)
	.align		4
.L_4:
        /*001c*/ 	.word	index@(_Z14maxPoolForwardPKfPfiiiiiiiii)
        /*0020*/ 	.word	0x00000000
.L_5:


//--------------------- .nv.compat                --------------------------
	.section	.nv.compat,"",@"SHT_CUDA_COMPAT_INFO"
	.align	4
        /*0000*/ 	.byte	0x02, 0x09, 0x00, 0x00, 0x02, 0x02, 0x01, 0x00, 0x02, 0x05, 0x05, 0x00, 0x03, 0x07, 0x01, 0x01
        /*0010*/ 	.byte	0x02, 0x03, 0x00, 0x00, 0x02, 0x06, 0x01, 0x00, 0x04, 0x0b, 0x08, 0x00, 0x09, 0x00, 0x00, 0x00
        /*0020*/ 	.byte	0x00, 0x00, 0x00, 0x00


//--------------------- .nv.info._Z14maxPoolForwardPKfPfiiiiiiiii --------------------------
	.section	.nv.info._Z14maxPoolForwardPKfPfiiiiiiiii,"",@"SHT_CUDA_INFO"
	.sectionflags	@""
	.align	4


	//----- nvinfo : EIATTR_CUDA_API_VERSION
	.align		4
        /*0000*/ 	.byte	0x04, 0x37
        /*0002*/ 	.short	(.L_7 - .L_6)
.L_6:
        /*0004*/ 	.word	0x00000082


	//----- nvinfo : EIATTR_KPARAM_INFO
	.align		4
.L_7:
        /*0008*/ 	.byte	0x04, 0x17
        /*000a*/ 	.short	(.L_9 - .L_8)
.L_8:
        /*000c*/ 	.word	0x00000000
        /*0010*/ 	.short	0x000a
        /*0012*/ 	.short	0x0030
        /*0014*/ 	.byte	0x00, 0xf0, 0x11, 0x00


	//----- nvinfo : EIATTR_KPARAM_INFO
	.align		4
.L_9:
        /*0018*/ 	.byte	0x04, 0x17
        /*001a*/ 	.short	(.L_11 - .L_10)
.L_10:
        /*001c*/ 	.word	0x00000000
        /*0020*/ 	.short	0x0009
        /*0022*/ 	.short	0x002c
        /*0024*/ 	.byte	0x00, 0xf0, 0x11, 0x00


	//----- nvinfo : EIATTR_KPARAM_INFO
	.align		4
.L_11:
        /*0028*/ 	.byte	0x04, 0x17
        /*002a*/ 	.short	(.L_13 - .L_12)
.L_12:
        /*002c*/ 	.word	0x00000000
        /*0030*/ 	.short	0x0008
        /*0032*/ 	.short	0x0028
        /*0034*/ 	.byte	0x00, 0xf0, 0x11, 0x00


	//----- nvinfo : EIATTR_KPARAM_INFO
	.align		4
.L_13:
        /*0038*/ 	.byte	0x04, 0x17
        /*003a*/ 	.short	(.L_15 - .L_14)
.L_14:
        /*003c*/ 	.word	0x00000000
        /*0040*/ 	.short	0x0007
        /*0042*/ 	.short	0x0024
        /*0044*/ 	.byte	0x00, 0xf0, 0x11, 0x00


	//----- nvinfo : EIATTR_KPARAM_INFO
	.align		4
.L_15:
        /*0048*/ 	.byte	0x04, 0x17
        /*004a*/ 	.short	(.L_17 - .L_16)
.L_16:
        /*004c*/ 	.word	0x00000000
        /*0050*/ 	.short	0x0006
        /*0052*/ 	.short	0x0020
        /*0054*/ 	.byte	0x00, 0xf0, 0x11, 0x00


	//----- nvinfo : EIATTR_KPARAM_INFO
	.align		4
.L_17:
        /*0058*/ 	.byte	0x04, 0x17
        /*005a*/ 	.short	(.L_19 - .L_18)
.L_18:
        /*005c*/ 	.word	0x00000000
        /*0060*/ 	.short	0x0005
        /*0062*/ 	.short	0x001c
        /*0064*/ 	.byte	0x00, 0xf0, 0x11, 0x00


	//----- nvinfo : EIATTR_KPARAM_INFO
	.align		4
.L_19:
        /*0068*/ 	.byte	0x04, 0x17
        /*006a*/ 	.short	(.L_21 - .L_20)
.L_20:
        /*006c*/ 	.word	0x00000000
        /*0070*/ 	.short	0x0004
        /*0072*/ 	.short	0x0018
        /*0074*/ 	.byte	0x00, 0xf0, 0x11, 0x00


	//----- nvinfo : EIATTR_KPARAM_INFO
	.align		4
.L_21:
        /*0078*/ 	.byte	0x04, 0x17
        /*007a*/ 	.short	(.L_23 - .L_22)
.L_22:
        /*007c*/ 	.word	0x00000000
        /*0080*/ 	.short	0x0003
        /*0082*/ 	.short	0x0014
        /*0084*/ 	.byte	0x00, 0xf0, 0x11, 0x00


	//----- nvinfo : EIATTR_KPARAM_INFO
	.align		4
.L_23:
        /*0088*/ 	.byte	0x04, 0x17
        /*008a*/ 	.short	(.L_25 - .L_24)
.L_24:
        /*008c*/ 	.word	0x00000000
        /*0090*/ 	.short	0x0002
        /*0092*/ 	.short	0x0010
        /*0094*/ 	.byte	0x00, 0xf0, 0x11, 0x00


	//----- nvinfo : EIATTR_KPARAM_INFO
	.align		4
.L_25:
        /*0098*/ 	.byte	0x04, 0x17
        /*009a*/ 	.short	(.L_27 - .L_26)
.L_26:
        /*009c*/ 	.word	0x00000000
        /*00a0*/ 	.short	0x0001
        /*00a2*/ 	.short	0x0008
        /*00a4*/ 	.byte	0x00, 0xf5, 0x21, 0x00


	//----- nvinfo : EIATTR_KPARAM_INFO
	.align		4
.L_27:
        /*00a8*/ 	.byte	0x04, 0x17
        /*00aa*/ 	.short	(.L_29 - .L_28)
.L_28:
        /*00ac*/ 	.word	0x00000000
        /*00b0*/ 	.short	0x0000
        /*00b2*/ 	.short	0x0000
        /*00b4*/ 	.byte	0x00, 0xf5, 0x21, 0x00


	//----- nvinfo : EIATTR_SPARSE_MMA_MASK
	.align		4
.L_29:
        /*00b8*/ 	.byte	0x03, 0x50
        /*00ba*/ 	.short	0x0000


	//----- nvinfo : EIATTR_MAXREG_COUNT
	.align		4
        /*00bc*/ 	.byte	0x03, 0x1b
        /*00be*/ 	.short	0x00ff


	//----- nvinfo : EIATTR_MERCURY_ISA_VERSION
	.align		4
        /*00c0*/ 	.byte	0x03, 0x5f
        /*00c2*/ 	.short	0x0101


	//----- nvinfo : EIATTR_VRC_CTA_INIT_COUNT
	.align		4
        /*00c4*/ 	.byte	0x02, 0x4a
	.zero		1
	.zero		1


	//----- nvinfo : EIATTR_EXIT_INSTR_OFFSETS
	.align		4
        /*00c8*/ 	.byte	0x04, 0x1c
        /*00ca*/ 	.short	(.L_31 - .L_30)


	//   ....[0]....
.L_30:
        /*00cc*/ 	.word	0x000001e0


	//   ....[1]....
        /*00d0*/ 	.word	0x00000c20


	//----- nvinfo : EIATTR_CBANK_PARAM_SIZE
	.align		4
.L_31:
        /*00d4*/ 	.byte	0x03, 0x19
        /*00d6*/ 	.short	0x0034


	//----- nvinfo : EIATTR_PARAM_CBANK
	.align		4
        /*00d8*/ 	.byte	0x04, 0x0a
        /*00da*/ 	.short	(.L_33 - .L_32)
	.align		4
.L_32:
        /*00dc*/ 	.word	index@(.nv.constant0._Z14maxPoolForwardPKfPfiiiiiiiii)
        /*00e0*/ 	.short	0x0380
        /*00e2*/ 	.short	0x0034


	//----- nvinfo : EIATTR_SW_WAR
	.align		4
.L_33:
        /*00e4*/ 	.byte	0x04, 0x36
        /*00e6*/ 	.short	(.L_35 - .L_34)
.L_34:
        /*00e8*/ 	.word	0x00000008
.L_35:


//--------------------- .nv.callgraph             --------------------------
	.section	.nv.callgraph,"",@"SHT_CUDA_CALLGRAPH"
	.align	4
	.sectionentsize	8
	.align		4
        /*0000*/ 	.word	0x00000000
	.align		4
        /*0004*/ 	.word	0xffffffff
	.align		4
        /*0008*/ 	.word	0x00000000
	.align		4
        /*000c*/ 	.word	0xfffffffe
	.align		4
        /*0010*/ 	.word	0x00000000
	.align		4
        /*0014*/ 	.word	0xfffffffd
	.align		4
        /*0018*/ 	.word	0x00000000
	.align		4
        /*001c*/ 	.word	0xfffffffc


//--------------------- .text._Z14maxPoolForwardPKfPfiiiiiiiii --------------------------
	.section	.text._Z14maxPoolForwardPKfPfiiiiiiiii,"ax",@progbits
	.align	128
        .global         _Z14maxPoolForwardPKfPfiiiiiiiii
        .type           _Z14maxPoolForwardPKfPfiiiiiiiii,@function
        .size           _Z14maxPoolForwardPKfPfiiiiiiiii,(.L_x_8 - _Z14maxPoolForwardPKfPfiiiiiiiii)
        .other          _Z14maxPoolForwardPKfPfiiiiiiiii,@"STO_CUDA_ENTRY STV_DEFAULT"
_Z14maxPoolForwardPKfPfiiiiiiiii:
.text._Z14maxPoolForwardPKfPfiiiiiiiii:
[----:B------:R-:W-:Y:S08]  /*0000*/  LDC R1, c[0x0][0x37c] ;  /* 0x0000df00ff017b82 */ /* 0x000ff00000000800 */
[----:B------:R-:W0:Y:S01]  /*0010*/  LDC.64 R4, c[0x0][0x3a0] ;  /* 0x0000e800ff047b82 */ /* 0x000e220000000a00 */
[----:B------:R-:W1:Y:S07]  /*0020*/  S2R R8, SR_CTAID.Z ;  /* 0x0000000000087919 */ /* 0x000e6e0000002700 */
[----:B------:R-:W2:Y:S08]  /*0030*/  LDC.64 R10, c[0x0][0x390] ;  /* 0x0000e400ff0a7b82 */ /* 0x000eb00000000a00 */
[----:B------:R-:W3:Y:S01]  /*0040*/  S2UR UR9, SR_CTAID.X ;  /* 0x00000000000979c3 */ /* 0x000ee20000002500 */
[----:B0-----:R-:W0:Y:S01]  /*0050*/  I2F.U32.RP R0, R5 ;  /* 0x0000000500007306 */ /* 0x001e220000209000 */
[----:B------:R-:W-:-:S07]  /*0060*/  ISETP.NE.U32.AND P2, PT, R5, RZ, PT ;  /* 0x000000ff0500720c */ /* 0x000fce0003f45070 */
[----:B0-----:R-:W0:Y:S02]  /*0070*/  MUFU.RCP R0, R0 ;  /* 0x0000000000007308 */ /* 0x001e240000001000 */
[----:B0-----:R-:W-:Y:S02]  /*0080*/  VIADD R2, R0, 0xffffffe ;  /* 0x0ffffffe00027836 */ /* 0x001fe40000000000 */
[----:B------:R-:W2:Y:S04]  /*0090*/  S2R R0, SR_CTAID.Y ;  /* 0x0000000000007919 */ /* 0x000ea80000002600 */
[----:B------:R0:W4:Y:S02]  /*00a0*/  F2I.FTZ.U32.TRUNC.NTZ R3, R2 ;  /* 0x0000000200037305 */ /* 0x000124000021f000 */
[----:B0-----:R-:W-:-:S02]  /*00b0*/  IMAD.MOV.U32 R2, RZ, RZ, RZ ;  /* 0x000000ffff027224 */ /* 0x001fc400078e00ff */
[----:B----4-:R-:W-:-:S04]  /*00c0*/  IMAD.MOV R6, RZ, RZ, -R3 ;  /* 0x000000ffff067224 */ /* 0x010fc800078e0a03 */
[----:B------:R-:W-:-:S04]  /*00d0*/  IMAD R7, R6, R5, RZ ;  /* 0x0000000506077224 */ /* 0x000fc800078e02ff */
[----:B------:R-:W-:-:S06]  /*00e0*/  IMAD.HI.U32 R3, R3, R7, R2 ;  /* 0x0000000703037227 */ /* 0x000fcc00078e0002 */
[----:B-1----:R-:W-:-:S04]  /*00f0*/  IMAD.HI.U32 R3, R3, R8, RZ ;  /* 0x0000000803037227 */ /* 0x002fc800078e00ff */
[----:B------:R-:W-:-:S04]  /*0100*/  IMAD.MOV R6, RZ, RZ, -R3 ;  /* 0x000000ffff067224 */ /* 0x000fc800078e0a03 */
[----:B------:R-:W-:-:S05]  /*0110*/  IMAD R6, R5, R6, R8 ;  /* 0x0000000605067224 */ /* 0x000fca00078e0208 */
[----:B------:R-:W-:-:S13]  /*0120*/  ISETP.GE.U32.AND P0, PT, R6, R5, PT ;  /* 0x000000050600720c */ /* 0x000fda0003f06070 */
[----:B------:R-:W-:Y:S02]  /*0130*/  @P0 IMAD.IADD R6, R6, 0x1, -R5 ;  /* 0x0000000106060824 */ /* 0x000fe400078e0a05 */
[----:B------:R-:W-:Y:S01]  /*0140*/  @P0 VIADD R3, R3, 0x1 ;  /* 0x0000000103030836 */ /* 0x000fe20000000000 */
[----:B--2---:R-:W-:Y:S02]  /*0150*/  ISETP.GE.AND P0, PT, R0, R11, PT ;  /* 0x0000000b0000720c */ /* 0x004fe40003f06270 */
[----:B------:R-:W-:Y:S02]  /*0160*/  ISETP.GE.U32.AND P1, PT, R6, R5, PT ;  /* 0x000000050600720c */ /* 0x000fe40003f26070 */
[----:B---3--:R-:W-:-:S11]  /*0170*/  ISETP.LE.OR P0, PT, R10, UR9, P0 ;  /* 0x000000090a007c0c */ /* 0x008fd60008703670 */
[----:B------:R-:W-:Y:S01]  /*0180*/  @P1 VIADD R3, R3, 0x1 ;  /* 0x0000000103031836 */ /* 0x000fe20000000000 */
[----:B------:R-:W-:-:S04]  /*0190*/  @!P2 LOP3.LUT R3, RZ, R5, RZ, 0x33, !PT ;  /* 0x00000005ff03a212 */ /* 0x000fc800078e33ff */
[----:B------:R-:W-:Y:S01]  /*01a0*/  ISETP.GE.OR P0, PT, R3, R4, P0 ;  /* 0x000000040300720c */ /* 0x000fe20000706670 */
[----:B------:R-:W-:-:S04]  /*01b0*/  IMAD.MOV R2, RZ, RZ, -R3 ;  /* 0x000000ffff027224 */ /* 0x000fc800078e0a03 */
[----:B------:R-:W-:-:S05]  /*01c0*/  IMAD R2, R5, R2, R8 ;  /* 0x0000000205027224 */ /* 0x000fca00078e0208 */
[----:B------:R-:W-:-:S13]  /*01d0*/  ISETP.GE.OR P0, PT, R2, R5, P0 ;  /* 0x000000050200720c */ /* 0x000fda0000706670 */
[----:B------:R-:W-:Y:S05]  /*01e0*/  @P0 EXIT ;  /* 0x000000000000094d */ /* 0x000fea0003800000 */
[----:B------:R-:W0:Y:S01]  /*01f0*/  LDCU.64 UR4, c[0x0][0x3a8] ;  /* 0x00007500ff0477ac */ /* 0x000e220008000a00 */
[----:B------:R-:W1:Y:S01]  /*0200*/  LDC R6, c[0x0][0x3b0] ;  /* 0x0000ec00ff067b82 */ /* 0x000e620000000800 */
[----:B------:R-:W-:Y:S01]  /*0210*/  IMAD.MOV.U32 R4, RZ, RZ, -0x800000 ;  /* 0xff800000ff047424 */ /* 0x000fe200078e00ff */
[----:B------:R-:W2:Y:S01]  /*0220*/  LDCU.64 UR10, c[0x0][0x358] ;  /* 0x00006b00ff0a77ac */ /* 0x000ea20008000a00 */
[----:B0-----:R-:W-:Y:S01]  /*0230*/  UISETP.GE.AND UP0, UPT, UR4, 0x1, UPT ;  /* 0x000000010400788c */ /* 0x001fe2000bf06270 */
[--C-:B-1----:R-:W-:Y:S02]  /*0240*/  IMAD R5, R3, UR5, -R6.reuse ;  /* 0x0000000503057c24 */ /* 0x102fe4000f8e0a06 */
[----:B------:R-:W-:-:S06]  /*0250*/  IMAD R6, R2, UR5, -R6 ;  /* 0x0000000502067c24 */ /* 0x000fcc000f8e0a06 */
[----:B--2---:R-:W-:Y:S05]  /*0260*/  BRA.U !UP0, `(.L_x_0) ;  /* 0x00000009084c7547 */ /* 0x004fea000b800000 */
[----:B------:R-:W-:Y:S01]  /*0270*/  ULOP3.LUT UR8, UR4, 0x7ffffff8, URZ, 0xc0, !UPT ;  /* 0x7ffffff804087892 */ /* 0x000fe2000f8ec0ff */
[----:B------:R-:W-:Y:S01]  /*0280*/  IMAD R7, R11, UR9, R0 ;  /* 0x000000090b077c24 */ /* 0x000fe2000f8e0200 */
[----:B------:R-:W-:Y:S01]  /*0290*/  ULOP3.LUT UR7, UR4, 0x7, URZ, 0xc0, !UPT ;  /* 0x0000000704077892 */ /* 0x000fe2000f8ec0ff */
[----:B------:R-:W-:Y:S01]  /*02a0*/  IMAD.MOV.U32 R4, RZ, RZ, -0x800000 ;  /* 0xff800000ff047424 */ /* 0x000fe200078e00ff */
[----:B------:R-:W-:Y:S01]  /*02b0*/  ULOP3.LUT UR4, UR4, 0x3, URZ, 0xc0, !UPT ;  /* 0x0000000304047892 */ /* 0x000fe2000f8ec0ff */
[----:B------:R-:W-:Y:S01]  /*02c0*/  IMAD.MOV.U32 R8, RZ, RZ, RZ ;  /* 0x000000ffff087224 */ /* 0x000fe200078e00ff */
[----:B------:R-:W-:-:S12]  /*02d0*/  UIADD3 UR6, UPT, UPT, -UR8, URZ, URZ ;  /* 0x000000ff08067290 */ /* 0x000fd8000fffe1ff */
.L_x_6:
[----:B------:R-:W0:Y:S01]  /*02e0*/  LDCU UR5, c[0x0][0x3a8] ;  /* 0x00007500ff0577ac */ /* 0x000e220008000800 */
[----:B------:R-:W1:Y:S01]  /*02f0*/  LDC R9, c[0x0][0x398] ;  /* 0x0000e600ff097b82 */ /* 0x000e620000000800 */
[----:B------:R-:W-:Y:S02]  /*0300*/  IMAD.IADD R10, R5, 0x1, R8 ;  /* 0x00000001050a7824 */ /* 0x000fe400078e0208 */
[----:B------:R-:W-:Y:S02]  /*0310*/  VIADD R8, R8, 0x1 ;  /* 0x0000000108087836 */ /* 0x000fe40000000000 */
[----:B------:R-:W-:Y:S01]  /*0320*/  IMAD.MOV.U32 R13, RZ, RZ, RZ ;  /* 0x000000ffff0d7224 */ /* 0x000fe200078e00ff */
[----:B0-----:R-:W-:Y:S02]  /*0330*/  UISETP.GE.U32.AND UP0, UPT, UR5, 0x8, UPT ;  /* 0x000000080500788c */ /* 0x001fe4000bf06070 */
[----:B------:R-:W-:Y:S02]  /*0340*/  ISETP.NE.AND P6, PT, R8, UR5, PT ;  /* 0x0000000508007c0c */ /* 0x000fe4000bfc5270 */
[-C--:B-1----:R-:W-:Y:S01]  /*0350*/  ISETP.GE.AND P0, PT, R10, R9.reuse, PT ;  /* 0x000000090a00720c */ /* 0x082fe20003f06270 */
[----:B------:R-:W-:-:S03]  /*0360*/  IMAD R9, R7, R9, R10 ;  /* 0x0000000907097224 */ /* 0x000fc600078e020a */
[----:B------:R-:W-:Y:S01]  /*0370*/  ISETP.GT.AND P0, PT, R10, -0x1, !P0 ;  /* 0xffffffff0a00780c */ /* 0x000fe20004704270 */
[----:B------:R-:W-:-:S12]  /*0380*/  BRA.U !UP0, `(.L_x_1) ;  /* 0x0000000108ec7547 */ /* 0x000fd8000b800000 */
[----:B------:R-:W0:Y:S01]  /*0390*/  LDC R14, c[0x0][0x39c] ;  /* 0x0000e700ff0e7b82 */ /* 0x000e220000000800 */
[----:B------:R-:W-:Y:S01]  /*03a0*/  IMAD.MOV.U32 R15, RZ, RZ, RZ ;  /* 0x000000ffff0f7224 */ /* 0x000fe200078e00ff */
[----:B------:R-:W-:-:S06]  /*03b0*/  UMOV UR5, UR6 ;  /* 0x0000000600057c82 */ /* 0x000fcc0008000000 */
[----:B------:R-:W1:Y:S02]  /*03c0*/  LDC.64 R10, c[0x0][0x380] ;  /* 0x0000e000ff0a7b82 */ /* 0x000e640000000a00 */
.L_x_2:
[----:B------:R-:W-:-:S04]  /*03d0*/  IMAD.IADD R27, R6, 0x1, R15 ;  /* 0x00000001061b7824 */ /* 0x000fc800078e020f */
[C---:B------:R-:W-:Y:S01]  /*03e0*/  VIADD R13, R27.reuse, 0x1 ;  /* 0x000000011b0d7836 */ /* 0x040fe20000000000 */
[C---:B0-----:R-:W-:Y:S01]  /*03f0*/  ISETP.GE.AND P2, PT, R27.reuse, R14, PT ;  /* 0x0000000e1b00720c */ /* 0x041fe20003f46270 */
[----:B------:R-:W-:-:S03]  /*0400*/  VIADD R17, R27, 0x2 ;  /* 0x000000021b117836 */ /* 0x000fc60000000000 */
[-C--:B------:R-:W-:Y:S02]  /*0410*/  ISETP.GE.AND P1, PT, R13, R14.reuse, PT ;  /* 0x0000000e0d00720c */ /* 0x080fe40003f26270 */
[----:B------:R-:W-:Y:S02]  /*0420*/  ISETP.GT.AND P2, PT, R27, -0x1, !P2 ;  /* 0xffffffff1b00780c */ /* 0x000fe40005744270 */
[----:B------:R-:W-:Y:S01]  /*0430*/  ISETP.GT.AND P1, PT, R13, -0x1, !P1 ;  /* 0xffffffff0d00780c */ /* 0x000fe20004f24270 */
[-C--:B------:R-:W-:Y:S01]  /*0440*/  IMAD R13, R9, R14.reuse, R27 ;  /* 0x0000000e090d7224 */ /* 0x080fe200078e021b */
[----:B------:R-:W-:Y:S02]  /*0450*/  PLOP3.LUT P2, PT, P0, P2, PT, 0x80, 0x8 ;  /* 0x000000000008781c */ /* 0x000fe40000745070 */
[----:B------:R-:W-:Y:S01]  /*0460*/  ISETP.GE.AND P4, PT, R17, R14, PT ;  /* 0x0000000e1100720c */ /* 0x000fe20003f86270 */
[----:B-1----:R-:W-:Y:S01]  /*0470*/  IMAD.WIDE R12, R13, 0x4, R10 ;  /* 0x000000040d0c7825 */ /* 0x002fe200078e020a */
[----:B------:R-:W-:-:S02]  /*0480*/  PLOP3.LUT P1, PT, P0, P1, PT, 0x80, 0x8 ;  /* 0x000000000008781c */ /* 0x000fc40000723070 */
[----:B------:R-:W-:-:S04]  /*0490*/  ISETP.GT.AND P4, PT, R17, -0x1, !P4 ;  /* 0xffffffff1100780c */ /* 0x000fc80006784270 */
[----:B------:R-:W-:-:S03]  /*04a0*/  PLOP3.LUT P4, PT, P0, P4, PT, 0x80, 0x8 ;  /* 0x000000000008781c */ /* 0x000fc60000789070 */
[----:B------:R-:W2:Y:S04]  /*04b0*/  @P2 LDG.E R17, desc[UR10][R12.64] ;  /* 0x0000000a0c112981 */ /* 0x000ea8000c1e1900 */
[----:B------:R-:W3:Y:S06]  /*04c0*/  @P1 LDG.E R19, desc[UR10][R12.64+0x4] ;  /* 0x0000040a0c131981 */ /* 0x000eec000c1e1900 */
[----:B------:R-:W4:Y:S01]  /*04d0*/  @P4 LDG.E R21, desc[UR10][R12.64+0x8] ;  /* 0x0000080a0c154981 */ /* 0x000f22000c1e1900 */
[----:B------:R-:W-:-:S02]  /*04e0*/  VIADD R23, R27, 0x3 ;  /* 0x000000031b177836 */ /* 0x000fc40000000000 */
[----:B------:R-:W-:-:S03]  /*04f0*/  VIADD R25, R27, 0x4 ;  /* 0x000000041b197836 */ /* 0x000fc60000000000 */
[-C--:B------:R-:W-:Y:S02]  /*0500*/  ISETP.GE.AND P5, PT, R23, R14.reuse, PT ;  /* 0x0000000e1700720c */ /* 0x080fe40003fa6270 */
[----:B------:R-:W-:Y:S02]  /*0510*/  ISETP.GE.AND P3, PT, R25, R14, PT ;  /* 0x0000000e1900720c */ /* 0x000fe40003f66270 */
[----:B------:R-:W-:Y:S01]  /*0520*/  ISETP.GT.AND P5, PT, R23, -0x1, !P5 ;  /* 0xffffffff1700780c */ /* 0x000fe20006fa4270 */
[----:B------:R-:W-:Y:S01]  /*0530*/  VIADD R23, R27, 0x5 ;  /* 0x000000051b177836 */ /* 0x000fe20000000000 */
[----:B------:R-:W-:-:S04]  /*0540*/  ISETP.GT.AND P3, PT, R25, -0x1, !P3 ;  /* 0xffffffff1900780c */ /* 0x000fc80005f64270 */
[----:B------:R-:W-:Y:S02]  /*0550*/  PLOP3.LUT P3, PT, P0, P3, PT, 0x80, 0x8 ;  /* 0x000000000008781c */ /* 0x000fe40000767070 */
[----:B--2---:R-:W-:Y:S01]  /*0560*/  @P2 FMNMX R4, R4, R17, !PT ;  /* 0x0000001104042209 */ /* 0x004fe20007800000 */
[----:B------:R-:W-:Y:S01]  /*0570*/  VIADD R17, R27, 0x6 ;  /* 0x000000061b117836 */ /* 0x000fe20000000000 */
[-C--:B------:R-:W-:Y:S02]  /*0580*/  ISETP.GE.AND P2, PT, R23, R14.reuse, PT ;  /* 0x0000000e1700720c */ /* 0x080fe40003f46270 */
[----:B---3--:R-:W-:Y:S01]  /*0590*/  @P1 FMNMX R4, R4, R19, !PT ;  /* 0x0000001304041209 */ /* 0x008fe20007800000 */
[----:B------:R-:W-:Y:S01]  /*05a0*/  VIADD R19, R27, 0x7 ;  /* 0x000000071b137836 */ /* 0x000fe20000000000 */
[----:B------:R-:W-:Y:S02]  /*05b0*/  PLOP3.LUT P1, PT, P0, P5, PT, 0x80, 0x8 ;  /* 0x000000000008781c */ /* 0x000fe4000072b070 */
[----:B------:R-:W-:-:S02]  /*05c0*/  ISETP.GE.AND P5, PT, R17, R14, PT ;  /* 0x0000000e1100720c */ /* 0x000fc40003fa6270 */
[----:B------:R-:W-:Y:S02]  /*05d0*/  ISETP.GT.AND P2, PT, R23, -0x1, !P2 ;  /* 0xffffffff1700780c */ /* 0x000fe40005744270 */
[----:B----4-:R-:W-:Y:S02]  /*05e0*/  @P4 FMNMX R4, R4, R21, !PT ;  /* 0x0000001504044209 */ /* 0x010fe40007800000 */
[----:B------:R-:W-:Y:S02]  /*05f0*/  ISETP.GT.AND P5, PT, R17, -0x1, !P5 ;  /* 0xffffffff1100780c */ /* 0x000fe40006fa4270 */
[C---:B------:R-:W-:Y:S02]  /*0600*/  ISETP.GE.AND P4, PT, R19.reuse, R14, PT ;  /* 0x0000000e1300720c */ /* 0x040fe40003f86270 */
[----:B------:R-:W-:Y:S01]  /*0610*/  PLOP3.LUT P2, PT, P0, P2, PT, 0x80, 0x8 ;  /* 0x000000000008781c */ /* 0x000fe20000745070 */
[----:B------:R-:W2:Y:S01]  /*0620*/  @P1 LDG.E R17, desc[UR10][R12.64+0xc] ;  /* 0x00000c0a0c111981 */ /* 0x000ea2000c1e1900 */
[----:B------:R-:W-:-:S02]  /*0630*/  ISETP.GT.AND P4, PT, R19, -0x1, !P4 ;  /* 0xffffffff1300780c */ /* 0x000fc40006784270 */
[----:B------:R-:W-:Y:S01]  /*0640*/  PLOP3.LUT P5, PT, P0, P5, PT, 0x80, 0x8 ;  /* 0x000000000008781c */ /* 0x000fe200007ab070 */
[----:B------:R-:W3:Y:S01]  /*0650*/  @P3 LDG.E R19, desc[UR10][R12.64+0x10] ;  /* 0x0000100a0c133981 */ /* 0x000ee2000c1e1900 */
[----:B------:R-:W-:-:S07]  /*0660*/  PLOP3.LUT P4, PT, P0, P4, PT, 0x80, 0x8 ;  /* 0x000000000008781c */ /* 0x000fce0000789070 */
[----:B------:R-:W4:Y:S04]  /*0670*/  @P2 LDG.E R21, desc[UR10][R12.64+0x14] ;  /* 0x0000140a0c152981 */ /* 0x000f28000c1e1900 */
[----:B------:R-:W5:Y:S04]  /*0680*/  @P5 LDG.E R23, desc[UR10][R12.64+0x18] ;  /* 0x0000180a0c175981 */ /* 0x000f68000c1e1900 */
[----:B------:R-:W5:Y:S01]  /*0690*/  @P4 LDG.E R25, desc[UR10][R12.64+0x1c] ;  /* 0x00001c0a0c194981 */ /* 0x000f62000c1e1900 */
[----:B------:R-:W-:-:S04]  /*06a0*/  UIADD3 UR5, UPT, UPT, UR5, 0x8, URZ ;  /* 0x0000000805057890 */ /* 0x000fc8000fffe0ff */
[----:B------:R-:W-:Y:S01]  /*06b0*/  UISETP.NE.AND UP0, UPT, UR5, URZ, UPT ;  /* 0x000000ff0500728c */ /* 0x000fe2000bf05270 */
[----:B------:R-:W-:Y:S01]  /*06c0*/  VIADD R15, R15, 0x8 ;  /* 0x000000080f0f7836 */ /* 0x000fe20000000000 */
[----:B--2---:R-:W-:-:S04]  /*06d0*/  @P1 FMNMX R4, R4, R17, !PT ;  /* 0x0000001104041209 */ /* 0x004fc80007800000 */
[----:B---3--:R-:W-:-:S04]  /*06e0*/  @P3 FMNMX R4, R4, R19, !PT ;  /* 0x0000001304043209 */ /* 0x008fc80007800000 */
[----:B----4-:R-:W-:-:S04]  /*06f0*/  @P2 FMNMX R4, R4, R21, !PT ;  /* 0x0000001504042209 */ /* 0x010fc80007800000 */
[----:B-----5:R-:W-:-:S04]  /*0700*/  @P5 FMNMX R4, R4, R23, !PT ;  /* 0x0000001704045209 */ /* 0x020fc80007800000 */
[----:B------:R-:W-:Y:S01]  /*0710*/  @P4 FMNMX R4, R4, R25, !PT ;  /* 0x0000001904044209 */ /* 0x000fe20007800000 */
[----:B------:R-:W-:Y:S06]  /*0720*/  BRA.U UP0, `(.L_x_2) ;  /* 0xfffffffd00287547 */ /* 0x000fec000b83ffff */
[----:B------:R-:W-:-:S07]  /*0730*/  IMAD.U32 R13, RZ, RZ, UR8 ;  /* 0x00000008ff0d7e24 */ /* 0x000fce000f8e00ff */
.L_x_1:
[----:B------:R-:W-:-:S09]  /*0740*/  UISETP.NE.AND UP0, UPT, UR7, URZ, UPT ;  /* 0x000000ff0700728c */ /* 0x000fd2000bf05270 */
[----:B------:R-:W-:Y:S05]  /*0750*/  BRA.U !UP0, `(.L_x_3) ;  /* 0x00000005080c7547 */ /* 0x000fea000b800000 */
[----:B------:R-:W-:Y:S02]  /*0760*/  UIADD3 UR5, UPT, UPT, UR7, -0x1, URZ ;  /* 0xffffffff07057890 */ /* 0x000fe4000fffe0ff */
[----:B------:R-:W-:Y:S02]  /*0770*/  UISETP.NE.AND UP1, UPT, UR4, URZ, UPT ;  /* 0x000000ff0400728c */ /* 0x000fe4000bf25270 */
[----:B------:R-:W-:-:S09]  /*0780*/  UISETP.GE.U32.AND UP0, UPT, UR5, 0x3, UPT ;  /* 0x000000030500788c */ /* 0x000fd2000bf06070 */
[----:B------:R-:W-:Y:S05]  /*0790*/  BRA.U !UP0, `(.L_x_4) ;  /* 0x0000000108747547 */ /* 0x000fea000b800000 */
[----:B------:R-:W0:Y:S01]  /*07a0*/  LDC R17, c[0x0][0x39c] ;  /* 0x0000e700ff117b82 */ /* 0x000e220000000800 */
[----:B------:R-:W-:-:S04]  /*07b0*/  IMAD.IADD R16, R6, 0x1, R13 ;  /* 0x0000000106107824 */ /* 0x000fc800078e020d */
[C---:B------:R-:W-:Y:S02]  /*07c0*/  VIADD R12, R16.reuse, 0x1 ;  /* 0x00000001100c7836 */ /* 0x040fe40000000000 */
[C---:B------:R-:W-:Y:S01]  /*07d0*/  VIADD R14, R16.reuse, 0x2 ;  /* 0x00000002100e7836 */ /* 0x040fe20000000000 */
[----:B------:R-:W1:Y:S01]  /*07e0*/  LDC.64 R10, c[0x0][0x380] ;  /* 0x0000e000ff0a7b82 */ /* 0x000e620000000a00 */
[-C--:B0-----:R-:W-:Y:S01]  /*07f0*/  ISETP.GE.AND P1, PT, R16, R17.reuse, PT ;  /* 0x000000111000720c */ /* 0x081fe20003f26270 */
[-C--:B------:R-:W-:Y:S01]  /*0800*/  IMAD R15, R9, R17.reuse, R16 ;  /* 0x00000011090f7224 */ /* 0x080fe200078e0210 */
[-C--:B------:R-:W-:Y:S02]  /*0810*/  ISETP.GE.AND P2, PT, R12, R17.reuse, PT ;  /* 0x000000110c00720c */ /* 0x080fe40003f46270 */
[----:B------:R-:W-:Y:S02]  /*0820*/  ISETP.GT.AND P1, PT, R16, -0x1, !P1 ;  /* 0xffffffff1000780c */ /* 0x000fe40004f24270 */
[----:B------:R-:W-:Y:S01]  /*0830*/  ISETP.GT.AND P2, PT, R12, -0x1, !P2 ;  /* 0xffffffff0c00780c */ /* 0x000fe20005744270 */
[----:B------:R-:W-:Y:S01]  /*0840*/  VIADD R12, R16, 0x3 ;  /* 0x00000003100c7836 */ /* 0x000fe20000000000 */
[----:B------:R-:W-:Y:S01]  /*0850*/  ISETP.GE.AND P3, PT, R14, R17, PT ;  /* 0x000000110e00720c */ /* 0x000fe20003f66270 */
[----:B-1----:R-:W-:Y:S01]  /*0860*/  IMAD.WIDE R10, R15, 0x4, R10 ;  /* 0x000000040f0a7825 */ /* 0x002fe200078e020a */
[----:B------:R-:W-:-:S02]  /*0870*/  PLOP3.LUT P1, PT, P0, P1, PT, 0x80, 0x8 ;  /* 0x000000000008781c */ /* 0x000fc40000723070 */
[----:B------:R-:W-:Y:S02]  /*0880*/  ISETP.GE.AND P4, PT, R12, R17, PT ;  /* 0x000000110c00720c */ /* 0x000fe40003f86270 */
[----:B------:R-:W-:Y:S02]  /*0890*/  ISETP.GT.AND P3, PT, R14, -0x1, !P3 ;  /* 0xffffffff0e00780c */ /* 0x000fe40005f64270 */
[----:B------:R-:W-:Y:S02]  /*08a0*/  PLOP3.LUT P2, PT, P0, P2, PT, 0x80, 0x8 ;  /* 0x000000000008781c */ /* 0x000fe40000745070 */
[----:B------:R-:W-:Y:S02]  /*08b0*/  ISETP.GT.AND P4, PT, R12, -0x1, !P4 ;  /* 0xffffffff0c00780c */ /* 0x000fe40006784270 */
[----:B------:R-:W-:Y:S02]  /*08c0*/  PLOP3.LUT P3, PT, P0, P3, PT, 0x80, 0x8 ;  /* 0x000000000008781c */ /* 0x000fe40000767070 */
[----:B------:R-:W-:Y:S01]  /*08d0*/  PLOP3.LUT P4, PT, P0, P4, PT, 0x80, 0x8 ;  /* 0x000000000008781c */ /* 0x000fe20000789070 */
[----:B------:R-:W2:Y:S06]  /*08e0*/  @P1 LDG.E R15, desc[UR10][R10.64] ;  /* 0x0000000a0a0f1981 */ /* 0x000eac000c1e1900 */
[----:B------:R-:W3:Y:S04]  /*08f0*/  @P2 LDG.E R17, desc[UR10][R10.64+0x4] ;  /* 0x0000040a0a112981 */ /* 0x000ee8000c1e1900 */
[----:B------:R-:W4:Y:S04]  /*0900*/  @P3 LDG.E R19, desc[UR10][R10.64+0x8] ;  /* 0x0000080a0a133981 */ /* 0x000f28000c1e1900 */
[----:B------:R-:W5:Y:S01]  /*0910*/  @P4 LDG.E R21, desc[UR10][R10.64+0xc] ;  /* 0x00000c0a0a154981 */ /* 0x000f62000c1e1900 */
[----:B------:R-:W-:Y:S01]  /*0920*/  VIADD R13, R13, 0x4 ;  /* 0x000000040d0d7836 */ /* 0x000fe20000000000 */
[----:B--2---:R-:W-:-:S04]  /*0930*/  @P1 FMNMX R4, R4, R15, !PT ;  /* 0x0000000f04041209 */ /* 0x004fc80007800000 */
[----:B---3--:R-:W-:-:S04]  /*0940*/  @P2 FMNMX R4, R4, R17, !PT ;  /* 0x0000001104042209 */ /* 0x008fc80007800000 */
[----:B----4-:R-:W-:-:S04]  /*0950*/  @P3 FMNMX R4, R4, R19, !PT ;  /* 0x0000001304043209 */ /* 0x010fc80007800000 */
[----:B-----5:R-:W-:-:S07]  /*0960*/  @P4 FMNMX R4, R4, R21, !PT ;  /* 0x0000001504044209 */ /* 0x020fce0007800000 */
.L_x_4:
[----:B------:R-:W-:Y:S05]  /*0970*/  BRA.U !UP1, `(.L_x_3) ;  /* 0x0000000109847547 */ /* 0x000fea000b800000 */
[----:B------:R-:W0:Y:S01]  /*0980*/  LDCU UR5, c[0x0][0x3a8] ;  /* 0x00007500ff0577ac */ /* 0x000e220008000800 */
[----:B------:R-:W-:Y:S02]  /*0990*/  UISETP.NE.AND UP0, UPT, UR4, 0x1, UPT ;  /* 0x000000010400788c */ /* 0x000fe4000bf05270 */
[----:B0-----:R-:W-:-:S07]  /*09a0*/  ULOP3.LUT UP1, URZ, UR5, 0x1, URZ, 0xc0, !UPT ;  /* 0x0000000105ff7892 */ /* 0x001fce000f82c0ff */
[----:B------:R-:W-:Y:S05]  /*09b0*/  BRA.U !UP0, `(.L_x_5) ;  /* 0x0000000108447547 */ /* 0x000fea000b800000 */
[----:B------:R-:W0:Y:S01]  /*09c0*/  LDC R15, c[0x0][0x39c] ;  /* 0x0000e700ff0f7b82 */ /* 0x000e220000000800 */
[----:B------:R-:W-:-:S04]  /*09d0*/  IMAD.IADD R14, R6, 0x1, R13 ;  /* 0x00000001060e7824 */ /* 0x000fc800078e020d */
[----:B------:R-:W-:-:S03]  /*09e0*/  VIADD R12, R14, 0x1 ;  /* 0x000000010e0c7836 */ /* 0x000fc60000000000 */
[----:B------:R-:W1:Y:S01]  /*09f0*/  LDC.64 R10, c[0x0][0x380] ;  /* 0x0000e000ff0a7b82 */ /* 0x000e620000000a00 */
[-C--:B0-----:R-:W-:Y:S02]  /*0a00*/  ISETP.GE.AND P1, PT, R14, R15.reuse, PT ;  /* 0x0000000f0e00720c */ /* 0x081fe40003f26270 */
[-C--:B------:R-:W-:Y:S01]  /*0a10*/  ISETP.GE.AND P2, PT, R12, R15.reuse, PT ;  /* 0x0000000f0c00720c */ /* 0x080fe20003f46270 */
[----:B------:R-:W-:Y:S01]  /*0a20*/  IMAD R15, R9, R15, R14 ;  /* 0x0000000f090f7224 */ /* 0x000fe200078e020e */
[----:B------:R-:W-:Y:S02]  /*0a30*/  ISETP.GT.AND P1, PT, R14, -0x1, !P1 ;  /* 0xffffffff0e00780c */ /* 0x000fe40004f24270 */
[----:B------:R-:W-:Y:S02]  /*0a40*/  ISETP.GT.AND P2, PT, R12, -0x1, !P2 ;  /* 0xffffffff0c00780c */ /* 0x000fe40005744270 */
[----:B------:R-:W-:Y:S01]  /*0a50*/  PLOP3.LUT P1, PT, P0, P1, PT, 0x80, 0x8 ;  /* 0x000000000008781c */ /* 0x000fe20000723070 */
[----:B-1----:R-:W-:Y:S01]  /*0a60*/  IMAD.WIDE R10, R15, 0x4, R10 ;  /* 0x000000040f0a7825 */ /* 0x002fe200078e020a */
[----:B------:R-:W-:-:S11]  /*0a70*/  PLOP3.LUT P2, PT, P0, P2, PT, 0x80, 0x8 ;  /* 0x000000000008781c */ /* 0x000fd60000745070 */
[----:B------:R-:W2:Y:S04]  /*0a80*/  @P1 LDG.E R15, desc[UR10][R10.64] ;  /* 0x0000000a0a0f1981 */ /* 0x000ea8000c1e1900 */
[----:B------:R-:W3:Y:S01]  /*0a90*/  @P2 LDG.E R17, desc[UR10][R10.64+0x4] ;  /* 0x0000040a0a112981 */ /* 0x000ee2000c1e1900 */
[----:B------:R-:W-:Y:S01]  /*0aa0*/  VIADD R13, R13, 0x2 ;  /* 0x000000020d0d7836 */ /* 0x000fe20000000000 */
[----:B--2---:R-:W-:-:S04]  /*0ab0*/  @P1 FMNMX R4, R4, R15, !PT ;  /* 0x0000000f04041209 */ /* 0x004fc80007800000 */
[----:B---3--:R-:W-:-:S07]  /*0ac0*/  @P2 FMNMX R4, R4, R17, !PT ;  /* 0x0000001104042209 */ /* 0x008fce0007800000 */
.L_x_5:
[----:B------:R-:W-:Y:S05]  /*0ad0*/  BRA.U !UP1, `(.L_x_3) ;  /* 0x00000001092c7547 */ /* 0x000fea000b800000 */
[----:B------:R-:W0:Y:S01]  /*0ae0*/  LDC R15, c[0x0][0x39c] ;  /* 0x0000e700ff0f7b82 */ /* 0x000e220000000800 */
[----:B------:R-:W-:-:S05]  /*0af0*/  IMAD.IADD R12, R6, 0x1, R13 ;  /* 0x00000001060c7824 */ /* 0x000fca00078e020d */
[----:B0-----:R-:W-:-:S04]  /*0b00*/  ISETP.GE.AND P1, PT, R12, R15, PT ;  /* 0x0000000f0c00720c */ /* 0x001fc80003f26270 */
[----:B------:R-:W-:-:S04]  /*0b10*/  ISETP.GT.AND P1, PT, R12, -0x1, !P1 ;  /* 0xffffffff0c00780c */ /* 0x000fc80004f24270 */
[----:B------:R-:W-:-:S13]  /*0b20*/  PLOP3.LUT P1, PT, P0, P1, PT, 0x80, 0x8 ;  /* 0x000000000008781c */ /* 0x000fda0000723070 */
[----:B------:R-:W-:Y:S05]  /*0b30*/  @!P1 BRA `(.L_x_3) ;  /* 0x0000000000149947 */ /* 0x000fea0003800000 */
[----:B------:R-:W0:Y:S01]  /*0b40*/  LDC.64 R10, c[0x0][0x380] ;  /* 0x0000e000ff0a7b82 */ /* 0x000e220000000a00 */
[----:B------:R-:W-:-:S04]  /*0b50*/  IMAD R9, R9, R15, R12 ;  /* 0x0000000f09097224 */ /* 0x000fc800078e020c */
[----:B0-----:R-:W-:-:S06]  /*0b60*/  IMAD.WIDE R10, R9, 0x4, R10 ;  /* 0x00000004090a7825 */ /* 0x001fcc00078e020a */
[----:B------:R-:W2:Y:S02]  /*0b70*/  LDG.E R11, desc[UR10][R10.64] ;  /* 0x0000000a0a0b7981 */ /* 0x000ea4000c1e1900 */
[----:B--2---:R-:W-:-:S07]  /*0b80*/  FMNMX R4, R4, R11, !PT ;  /* 0x0000000b04047209 */ /* 0x004fce0007800000 */
.L_x_3:
[----:B------:R-:W-:Y:S05]  /*0b90*/  @P6 BRA `(.L_x_6) ;  /* 0xfffffff400d06947 */ /* 0x000fea000383ffff */
.L_x_0:
[----:B------:R-:W0:Y:S08]  /*0ba0*/  LDC R5, c[0x0][0x394] ;  /* 0x0000e500ff057b82 */ /* 0x000e300000000800 */
[----:B------:R-:W1:Y:S08]  /*0bb0*/  LDC.64 R8, c[0x0][0x3a0] ;  /* 0x0000e800ff087b82 */ /* 0x000e700000000a00 */
[----:B------:R-:W2:Y:S01]  /*0bc0*/  LDC.64 R6, c[0x0][0x388] ;  /* 0x0000e200ff067b82 */ /* 0x000ea20000000a00 */
[----:B0-----:R-:W-:-:S04]  /*0bd0*/  IMAD R5, R5, UR9, R0 ;  /* 0x0000000905057c24 */ /* 0x001fc8000f8e0200 */
[----:B-1----:R-:W-:-:S04]  /*0be0*/  IMAD R3, R5, R8, R3 ;  /* 0x0000000805037224 */ /* 0x002fc800078e0203 */
[----:B------:R-:W-:-:S04]  /*0bf0*/  IMAD R3, R3, R9, R2 ;  /* 0x0000000903037224 */ /* 0x000fc800078e0202 */
[----:B--2---:R-:W-:-:S05]  /*0c00*/  IMAD.WIDE.U32 R2, R3, 0x4, R6 ;  /* 0x0000000403027825 */ /* 0x004fca00078e0006 */
[----:B------:R-:W-:Y:S01]  /*0c10*/  STG.E desc[UR10][R2.64], R4 ;  /* 0x0000000402007986 */ /* 0x000fe2000c10190a */
[----:B------:R-:W-:Y:S05]  /*0c20*/  EXIT ;  /* 0x000000000000794d */ /* 0x000fea0003800000 */
.L_x_7:
[----:B------:R-:W-:-:S00]  /*0c30*/  BRA `(.L_x_7) ;  /* 0xfffffffc00fc7947 */ /* 0x000fc0000383ffff */
[----:B------:R-:W-:-:S00]  /*0c40*/  NOP ;  /* 0x0000000000007918 */ /* 0x000fc00000000000 */
        /* <DEDUP_REMOVED lines=11> */
.L_x_8:


//--------------------- .nv.shared.reserved.0     --------------------------
	.section	.nv.shared.reserved.0,"aw",@nobits
	.weak		__nv_reservedSMEM_offset_0_alias
	.size		__nv_reservedSMEM_offset_0_alias, 0, 64
	.other		__nv_reservedSMEM_offset_0_alias,@"STO_CUDA_RESERVED_SHARED STV_DEFAULT"
__nv_reservedSMEM_offset_0_alias:
	.zero		0
	.zero		64


//--------------------- .nv.constant0._Z14maxPoolForwardPKfPfiiiiiiiii --------------------------
	.section	.nv.constant0._Z14maxPoolForwardPKfPfiiiiiiiii,"a",@progbits
	.sectionflags	@""
	.align	4
.nv.constant0._Z14maxPoolForwardPKfPfiiiiiiiii:
	.zero		948


//--------------------- SYMBOLS --------------------------

	.type		.nv.reservedSmem.offset0,@object
	.size		.nv.reservedSmem.offset0,0x4
